//
// Generated by NVIDIA NVVM Compiler
//
// Compiler Build ID: CL-36424714
// Cuda compilation tools, release 13.0, V13.0.88
// Based on NVVM 20.0.0
//

.version 9.0
.target sm_100
.address_size 64

	// .globl	_Z6VecAddPfS_S_ii

.visible .entry _Z6VecAddPfS_S_ii(
	.param .u64 .ptr .align 1 _Z6VecAddPfS_S_ii_param_0,
	.param .u64 .ptr .align 1 _Z6VecAddPfS_S_ii_param_1,
	.param .u64 .ptr .align 1 _Z6VecAddPfS_S_ii_param_2,
	.param .u32 _Z6VecAddPfS_S_ii_param_3,
	.param .u32 _Z6VecAddPfS_S_ii_param_4
)
{
	.reg .pred 	%p<12>;
	.reg .b32 	%r<38>;
	.reg .b32 	%f<88>;
	.reg .b64 	%rd<26>;

	ld.param.u64 	%rd7, [_Z6VecAddPfS_S_ii_param_0];
	ld.param.u64 	%rd8, [_Z6VecAddPfS_S_ii_param_1];
	ld.param.u64 	%rd9, [_Z6VecAddPfS_S_ii_param_2];
	ld.param.u32 	%r24, [_Z6VecAddPfS_S_ii_param_3];
	ld.param.u32 	%r23, [_Z6VecAddPfS_S_ii_param_4];
	cvta.to.global.u64 	%rd1, %rd9;
	cvta.to.global.u64 	%rd2, %rd8;
	cvta.to.global.u64 	%rd3, %rd7;
	mov.u32 	%r25, %ntid.x;
	mov.u32 	%r26, %ctaid.x;
	mov.u32 	%r27, %tid.x;
	mad.lo.s32 	%r1, %r25, %r26, %r27;
	setp.ge.s32 	%p1, %r1, %r24;
	setp.lt.s32 	%p2, %r23, 1;
	or.pred  	%p3, %p1, %p2;
	@%p3 bra 	$L__BB0_13;
	mul.lo.s32 	%r2, %r23, %r1;
	and.b32  	%r3, %r23, 15;
	setp.lt.u32 	%p4, %r23, 16;
	mov.b32 	%r34, 0;
	@%p4 bra 	$L__BB0_4;
	and.b32  	%r34, %r23, 2147483632;
	neg.s32 	%r32, %r34;
	add.s64 	%rd4, %rd3, 32;
	add.s64 	%rd5, %rd2, 32;
	add.s64 	%rd6, %rd1, 32;
	mov.u32 	%r31, %r2;
$L__BB0_3:
	.pragma "nounroll";
	mul.wide.s32 	%rd10, %r31, 4;
	add.s64 	%rd11, %rd4, %rd10;
	add.s64 	%rd12, %rd5, %rd10;
	add.s64 	%rd13, %rd6, %rd10;
	ld.global.f32 	%f1, [%rd11+-32];
	ld.global.f32 	%f2, [%rd12+-32];
	add.f32 	%f3, %f1, %f2;
	st.global.f32 	[%rd13+-32], %f3;
	ld.global.f32 	%f4, [%rd11+-28];
	ld.global.f32 	%f5, [%rd12+-28];
	add.f32 	%f6, %f4, %f5;
	st.global.f32 	[%rd13+-28], %f6;
	ld.global.f32 	%f7, [%rd11+-24];
	ld.global.f32 	%f8, [%rd12+-24];
	add.f32 	%f9, %f7, %f8;
	st.global.f32 	[%rd13+-24], %f9;
	ld.global.f32 	%f10, [%rd11+-20];
	ld.global.f32 	%f11, [%rd12+-20];
	add.f32 	%f12, %f10, %f11;
	st.global.f32 	[%rd13+-20], %f12;
	ld.global.f32 	%f13, [%rd11+-16];
	ld.global.f32 	%f14, [%rd12+-16];
	add.f32 	%f15, %f13, %f14;
	st.global.f32 	[%rd13+-16], %f15;
	ld.global.f32 	%f16, [%rd11+-12];
	ld.global.f32 	%f17, [%rd12+-12];
	add.f32 	%f18, %f16, %f17;
	st.global.f32 	[%rd13+-12], %f18;
	ld.global.f32 	%f19, [%rd11+-8];
	ld.global.f32 	%f20, [%rd12+-8];
	add.f32 	%f21, %f19, %f20;
	st.global.f32 	[%rd13+-8], %f21;
	ld.global.f32 	%f22, [%rd11+-4];
	ld.global.f32 	%f23, [%rd12+-4];
	add.f32 	%f24, %f22, %f23;
	st.global.f32 	[%rd13+-4], %f24;
	ld.global.f32 	%f25, [%rd11];
	ld.global.f32 	%f26, [%rd12];
	add.f32 	%f27, %f25, %f26;
	st.global.f32 	[%rd13], %f27;
	ld.global.f32 	%f28, [%rd11+4];
	ld.global.f32 	%f29, [%rd12+4];
	add.f32 	%f30, %f28, %f29;
	st.global.f32 	[%rd13+4], %f30;
	ld.global.f32 	%f31, [%rd11+8];
	ld.global.f32 	%f32, [%rd12+8];
	add.f32 	%f33, %f31, %f32;
	st.global.f32 	[%rd13+8], %f33;
	ld.global.f32 	%f34, [%rd11+12];
	ld.global.f32 	%f35, [%rd12+12];
	add.f32 	%f36, %f34, %f35;
	st.global.f32 	[%rd13+12], %f36;
	ld.global.f32 	%f37, [%rd11+16];
	ld.global.f32 	%f38, [%rd12+16];
	add.f32 	%f39, %f37, %f38;
	st.global.f32 	[%rd13+16], %f39;
	ld.global.f32 	%f40, [%rd11+20];
	ld.global.f32 	%f41, [%rd12+20];
	add.f32 	%f42, %f40, %f41;
	st.global.f32 	[%rd13+20], %f42;
	ld.global.f32 	%f43, [%rd11+24];
	ld.global.f32 	%f44, [%rd12+24];
	add.f32 	%f45, %f43, %f44;
	st.global.f32 	[%rd13+24], %f45;
	ld.global.f32 	%f46, [%rd11+28];
	ld.global.f32 	%f47, [%rd12+28];
	add.f32 	%f48, %f46, %f47;
	st.global.f32 	[%rd13+28], %f48;
	add.s32 	%r32, %r32, 16;
	add.s32 	%r31, %r31, 16;
	setp.ne.s32 	%p5, %r32, 0;
	@%p5 bra 	$L__BB0_3;
$L__BB0_4:
	setp.eq.s32 	%p6, %r3, 0;
	@%p6 bra 	$L__BB0_13;
	and.b32  	%r11, %r23, 7;
	setp.lt.u32 	%p7, %r3, 8;
	@%p7 bra 	$L__BB0_7;
	add.s32 	%r29, %r34, %r2;
	mul.wide.s32 	%rd14, %r29, 4;
	add.s64 	%rd15, %rd3, %rd14;
	ld.global.f32 	%f49, [%rd15];
	add.s64 	%rd16, %rd2, %rd14;
	ld.global.f32 	%f50, [%rd16];
	add.f32 	%f51, %f49, %f50;
	add.s64 	%rd17, %rd1, %rd14;
	st.global.f32 	[%rd17], %f51;
	ld.global.f32 	%f52, [%rd15+4];
	ld.global.f32 	%f53, [%rd16+4];
	add.f32 	%f54, %f52, %f53;
	st.global.f32 	[%rd17+4], %f54;
	ld.global.f32 	%f55, [%rd15+8];
	ld.global.f32 	%f56, [%rd16+8];
	add.f32 	%f57, %f55, %f56;
	st.global.f32 	[%rd17+8], %f57;
	ld.global.f32 	%f58, [%rd15+12];
	ld.global.f32 	%f59, [%rd16+12];
	add.f32 	%f60, %f58, %f59;
	st.global.f32 	[%rd17+12], %f60;
	ld.global.f32 	%f61, [%rd15+16];
	ld.global.f32 	%f62, [%rd16+16];
	add.f32 	%f63, %f61, %f62;
	st.global.f32 	[%rd17+16], %f63;
	ld.global.f32 	%f64, [%rd15+20];
	ld.global.f32 	%f65, [%rd16+20];
	add.f32 	%f66, %f64, %f65;
	st.global.f32 	[%rd17+20], %f66;
	ld.global.f32 	%f67, [%rd15+24];
	ld.global.f32 	%f68, [%rd16+24];
	add.f32 	%f69, %f67, %f68;
	st.global.f32 	[%rd17+24], %f69;
	ld.global.f32 	%f70, [%rd15+28];
	ld.global.f32 	%f71, [%rd16+28];
	add.f32 	%f72, %f70, %f71;
	st.global.f32 	[%rd17+28], %f72;
	add.s32 	%r34, %r34, 8;
$L__BB0_7:
	setp.eq.s32 	%p8, %r11, 0;
	@%p8 bra 	$L__BB0_13;
	and.b32  	%r14, %r23, 3;
	setp.lt.u32 	%p9, %r11, 4;
	@%p9 bra 	$L__BB0_10;
	add.s32 	%r30, %r34, %r2;
	mul.wide.s32 	%rd18, %r30, 4;
	add.s64 	%rd19, %rd3, %rd18;
	ld.global.f32 	%f73, [%rd19];
	add.s64 	%rd20, %rd2, %rd18;
	ld.global.f32 	%f74, [%rd20];
	add.f32 	%f75, %f73, %f74;
	add.s64 	%rd21, %rd1, %rd18;
	st.global.f32 	[%rd21], %f75;
	ld.global.f32 	%f76, [%rd19+4];
	ld.global.f32 	%f77, [%rd20+4];
	add.f32 	%f78, %f76, %f77;
	st.global.f32 	[%rd21+4], %f78;
	ld.global.f32 	%f79, [%rd19+8];
	ld.global.f32 	%f80, [%rd20+8];
	add.f32 	%f81, %f79, %f80;
	st.global.f32 	[%rd21+8], %f81;
	ld.global.f32 	%f82, [%rd19+12];
	ld.global.f32 	%f83, [%rd20+12];
	add.f32 	%f84, %f82, %f83;
	st.global.f32 	[%rd21+12], %f84;
	add.s32 	%r34, %r34, 4;
$L__BB0_10:
	setp.eq.s32 	%p10, %r14, 0;
	@%p10 bra 	$L__BB0_13;
	add.s32 	%r37, %r34, %r2;
	neg.s32 	%r36, %r14;
$L__BB0_12:
	.pragma "nounroll";
	mul.wide.s32 	%rd22, %r37, 4;
	add.s64 	%rd23, %rd1, %rd22;
	add.s64 	%rd24, %rd2, %rd22;
	add.s64 	%rd25, %rd3, %rd22;
	ld.global.f32 	%f85, [%rd25];
	ld.global.f32 	%f86, [%rd24];
	add.f32 	%f87, %f85, %f86;
	st.global.f32 	[%rd23], %f87;
	add.s32 	%r37, %r37, 1;
	add.s32 	%r36, %r36, 1;
	setp.ne.s32 	%p11, %r36, 0;
	@%p11 bra 	$L__BB0_12;
$L__BB0_13:
	ret;

}


// ===== COMPILED SASS (sm_100) =====

	.target	sm_100

	.elftype	@"ET_EXEC"


//--------------------- .note.nv.tkinfo           --------------------------
	.section	.note.nv.tkinfo,"",@"SHT_NOTE"
	.sectionflags	@"SHF_NOTE_NV_TKINFO"
	.tkinfo
        /*0018*/ 	.word	0x00000002
        /*0030*/ 	.string	""
        /*0030*/ 	.string	"ptxas"
        /*0030*/ 	.string	"Cuda compilation tools, release 13.0, V13.0.88"
        /*0030*/ 	.string	"Build cuda_13.0.r13.0/compiler.36424714_0"
        /*0030*/ 	.string	"-arch sm_100 -m 64 "



//--------------------- .note.nv.cuinfo           --------------------------
	.section	.note.nv.cuinfo,"",@"SHT_NOTE"
	.sectionflags	@"SHF_NOTE_NV_CUINFO"
        /*0018*/ 	.short	0x0002
        /*001a*/ 	.short	0x0064
        /*001c*/ 	.short	0x0082
	.zero		2


//--------------------- .nv.info                  --------------------------
	.section	.nv.info,"",@"SHT_CUDA_INFO"
	.align	4


	//----- nvinfo : EIATTR_REGCOUNT
	.align		4
        /*0000*/ 	.byte	0x04, 0x2f
        /*0002*/ 	.short	(.L_1 - .L_0)
	.align		4
.L_0:
        /*0004*/ 	.word	index@(_Z6VecAddPfS_S_ii)
        /*0008*/ 	.word	0x00000016


	//----- nvinfo : EIATTR_FRAME_SIZE
	.align		4
.L_1:
        /*000c*/ 	.byte	0x04, 0x11
        /*000e*/ 	.short	(.L_3 - .L_2)
	.align		4
.L_2:
        /*0010*/ 	.word	index@(_Z6VecAddPfS_S_ii)
        /*0014*/ 	.word	0x00000000


	//----- nvinfo : EIATTR_MIN_STACK_SIZE
	.align		4
.L_3:
        /*0018*/ 	.byte	0x04, 0x12
        /*001a*/ 	.short	(.L_5 - .L_4)
	.align		4
.L_4:
        /*001c*/ 	.word	index@(_Z6VecAddPfS_S_ii)
        /*0020*/ 	.word	0x00000000
.L_5:


//--------------------- .nv.compat                --------------------------
	.section	.nv.compat,"",@"SHT_CUDA_COMPAT_INFO"
	.align	4
        /*0000*/ 	.byte	0x02, 0x09, 0x00, 0x00, 0x02, 0x02, 0x01, 0x00, 0x02, 0x05, 0x05, 0x00, 0x03, 0x07, 0x01, 0x01
        /*0010*/ 	.byte	0x02, 0x03, 0x00, 0x00, 0x02, 0x06, 0x01, 0x00, 0x04, 0x0b, 0x08, 0x00, 0x09, 0x00, 0x00, 0x00
        /*0020*/ 	.byte	0x00, 0x00, 0x00, 0x00


//--------------------- .nv.info._Z6VecAddPfS_S_ii --------------------------
	.section	.nv.info._Z6VecAddPfS_S_ii,"",@"SHT_CUDA_INFO"
	.sectionflags	@""
	.align	4


	//----- nvinfo : EIATTR_CUDA_API_VERSION
	.align		4
        /*0000*/ 	.byte	0x04, 0x37
        /*0002*/ 	.short	(.L_7 - .L_6)
.L_6:
        /*0004*/ 	.word	0x00000082


	//----- nvinfo : EIATTR_KPARAM_INFO
	.align		4
.L_7:
        /*0008*/ 	.byte	0x04, 0x17
        /*000a*/ 	.short	(.L_9 - .L_8)
.L_8:
        /*000c*/ 	.word	0x00000000
        /*0010*/ 	.short	0x0004
        /*0012*/ 	.short	0x001c
        /*0014*/ 	.byte	0x00, 0xf0, 0x11, 0x00


	//----- nvinfo : EIATTR_KPARAM_INFO
	.align		4
.L_9:
        /*0018*/ 	.byte	0x04, 0x17
        /*001a*/ 	.short	(.L_11 - .L_10)
.L_10:
        /*001c*/ 	.word	0x00000000
        /*0020*/ 	.short	0x0003
        /*0022*/ 	.short	0x0018
        /*0024*/ 	.byte	0x00, 0xf0, 0x11, 0x00


	//----- nvinfo : EIATTR_KPARAM_INFO
	.align		4
.L_11:
        /*0028*/ 	.byte	0x04, 0x17
        /*002a*/ 	.short	(.L_13 - .L_12)
.L_12:
        /*002c*/ 	.word	0x00000000
        /*0030*/ 	.short	0x0002
        /*0032*/ 	.short	0x0010
        /*0034*/ 	.byte	0x00, 0xf5, 0x21, 0x00


	//----- nvinfo : EIATTR_KPARAM_INFO
	.align		4
.L_13:
        /*0038*/ 	.byte	0x04, 0x17
        /*003a*/ 	.short	(.L_15 - .L_14)
.L_14:
        /*003c*/ 	.word	0x00000000
        /*0040*/ 	.short	0x0001
        /*0042*/ 	.short	0x0008
        /*0044*/ 	.byte	0x00, 0xf5, 0x21, 0x00


	//----- nvinfo : EIATTR_KPARAM_INFO
	.align		4
.L_15:
        /*0048*/ 	.byte	0x04, 0x17
        /*004a*/ 	.short	(.L_17 - .L_16)
.L_16:
        /*004c*/ 	.word	0x00000000
        /*0050*/ 	.short	0x0000
        /*0052*/ 	.short	0x0000
        /*0054*/ 	.byte	0x00, 0xf5, 0x21, 0x00


	//----- nvinfo : EIATTR_SPARSE_MMA_MASK
	.align		4
.L_17:
        /*0058*/ 	.byte	0x03, 0x50
        /*005a*/ 	.short	0x0000


	//----- nvinfo : EIATTR_MAXREG_COUNT
	.align		4
        /*005c*/ 	.byte	0x03, 0x1b
        /*005e*/ 	.short	0x00ff


	//----- nvinfo : EIATTR_MERCURY_ISA_VERSION
	.align		4
        /*0060*/ 	.byte	0x03, 0x5f
        /*0062*/ 	.short	0x0101


	//----- nvinfo : EIATTR_VRC_CTA_INIT_COUNT
	.align		4
        /*0064*/ 	.byte	0x02, 0x4a
	.zero		1
	.zero		1


	//----- nvinfo : EIATTR_EXIT_INSTR_OFFSETS
	.align		4
        /*0068*/ 	.byte	0x04, 0x1c
        /*006a*/ 	.short	(.L_19 - .L_18)


	//   ....[0]....
.L_18:
        /*006c*/ 	.word	0x00000080


	//   ....[1]....
        /*0070*/ 	.word	0x00000680


	//   ....[2]....
        /*0074*/ 	.word	0x00000950


	//   ....[3]....
        /*0078*/ 	.word	0x00000b20


	//   ....[4]....
        /*007c*/ 	.word	0x00000c30


	//----- nvinfo : EIATTR_CBANK_PARAM_SIZE
	.align		4
.L_19:
        /*0080*/ 	.byte	0x03, 0x19
        /*0082*/ 	.short	0x0020


	//----- nvinfo : EIATTR_PARAM_CBANK
	.align		4
        /*0084*/ 	.byte	0x04, 0x0a
        /*0086*/ 	.short	(.L_21 - .L_20)
	.align		4
.L_20:
        /*0088*/ 	.word	index@(.nv.constant0._Z6VecAddPfS_S_ii)
        /*008c*/ 	.short	0x0380
        /*008e*/ 	.short	0x0020


	//----- nvinfo : EIATTR_SW_WAR
	.align		4
.L_21:
        /*0090*/ 	.byte	0x04, 0x36
        /*0092*/ 	.short	(.L_23 - .L_22)
.L_22:
        /*0094*/ 	.word	0x00000008
.L_23:


//--------------------- .nv.callgraph             --------------------------
	.section	.nv.callgraph,"",@"SHT_CUDA_CALLGRAPH"
	.align	4
	.sectionentsize	8
	.align		4
        /*0000*/ 	.word	0x00000000
	.align		4
        /*0004*/ 	.word	0xffffffff
	.align		4
        /*0008*/ 	.word	0x00000000
	.align		4
        /*000c*/ 	.word	0xfffffffe
	.align		4
        /*0010*/ 	.word	0x00000000
	.align		4
        /*0014*/ 	.word	0xfffffffd
	.align		4
        /*0018*/ 	.word	0x00000000
	.align		4
        /*001c*/ 	.word	0xfffffffc


//--------------------- .text._Z6VecAddPfS_S_ii   --------------------------
	.section	.text._Z6VecAddPfS_S_ii,"ax",@progbits
	.align	128
        .global         _Z6VecAddPfS_S_ii
        .type           _Z6VecAddPfS_S_ii,@function
        .size           _Z6VecAddPfS_S_ii,(.L_x_6 - _Z6VecAddPfS_S_ii)
        .other          _Z6VecAddPfS_S_ii,@"STO_CUDA_ENTRY STV_DEFAULT"
_Z6VecAddPfS_S_ii:
.text._Z6VecAddPfS_S_ii:
[----:B------:R-:W-:Y:S01]  /*0000*/  LDC R1, c[0x0][0x37c] ;  /* 0x0000df00ff017b82 */ /* 0x000fe20000000800 */
[----:B------:R-:W0:Y:S07]  /*0010*/  S2R R0, SR_CTAID.X ;  /* 0x0000000000007919 */ /* 0x000e2e0000002500 */
[----:B------:R-:W1:Y:S01]  /*0020*/  LDC.64 R4, c[0x0][0x398] ;  /* 0x0000e600ff047b82 */ /* 0x000e620000000a00 */
[----:B------:R-:W0:Y:S01]  /*0030*/  LDCU UR4, c[0x0][0x360] ;  /* 0x00006c00ff0477ac */ /* 0x000e220008000800 */
[----:B------:R-:W0:Y:S01]  /*0040*/  S2R R3, SR_TID.X ;  /* 0x0000000000037919 */ /* 0x000e220000002100 */
[----:B-1----:R-:W-:Y:S01]  /*0050*/  ISETP.GE.AND P0, PT, R5, 0x1, PT ;  /* 0x000000010500780c */ /* 0x002fe20003f06270 */
[----:B0-----:R-:W-:-:S05]  /*0060*/  IMAD R0, R0, UR4, R3 ;  /* 0x0000000400007c24 */ /* 0x001fca000f8e0203 */
[----:B------:R-:W-:-:S13]  /*0070*/  ISETP.GE.OR P0, PT, R0, R4, !P0 ;  /* 0x000000040000720c */ /* 0x000fda0004706670 */
[----:B------:R-:W-:Y:S05]  /*0080*/  @P0 EXIT ;  /* 0x000000000000094d */ /* 0x000fea0003800000 */
[C---:B------:R-:W-:Y:S01]  /*0090*/  ISETP.GE.U32.AND P1, PT, R5.reuse, 0x10, PT ;  /* 0x000000100500780c */ /* 0x040fe20003f26070 */
[----:B------:R-:W0:Y:S01]  /*00a0*/  LDCU.64 UR12, c[0x0][0x358] ;  /* 0x00006b00ff0c77ac */ /* 0x000e220008000a00 */
[----:B------:R-:W-:Y:S01]  /*00b0*/  LOP3.LUT R14, R5, 0xf, RZ, 0xc0, !PT ;  /* 0x0000000f050e7812 */ /* 0x000fe200078ec0ff */
[----:B------:R-:W-:Y:S02]  /*00c0*/  HFMA2 R3, -RZ, RZ, 0, 0 ;  /* 0x00000000ff037431 */ /* 0x000fe400000001ff */
[----:B------:R-:W-:Y:S01]  /*00d0*/  IMAD R0, R0, R5, RZ ;  /* 0x0000000500007224 */ /* 0x000fe200078e02ff */
[----:B------:R-:W-:-:S07]  /*00e0*/  ISETP.NE.AND P0, PT, R14, RZ, PT ;  /* 0x000000ff0e00720c */ /* 0x000fce0003f05270 */
[----:B------:R-:W-:Y:S06]  /*00f0*/  @!P1 BRA `(.L_x_0) ;  /* 0x0000000400609947 */ /* 0x000fec0003800000 */
[----:B------:R-:W1:Y:S01]  /*0100*/  LDCU.128 UR4, c[0x0][0x380] ;  /* 0x00007000ff0477ac */ /* 0x000e620008000c00 */
[----:B------:R-:W-:Y:S02]  /*0110*/  LOP3.LUT R3, R5, 0x7ffffff0, RZ, 0xc0, !PT ;  /* 0x7ffffff005037812 */ /* 0x000fe400078ec0ff */
[----:B------:R-:W-:Y:S01]  /*0120*/  MOV R2, R0 ;  /* 0x0000000000027202 */ /* 0x000fe20000000f00 */
[----:B------:R-:W2:Y:S01]  /*0130*/  LDCU.64 UR10, c[0x0][0x390] ;  /* 0x00007200ff0a77ac */ /* 0x000ea20008000a00 */
[----:B------:R-:W-:Y:S01]  /*0140*/  IADD3 R4, PT, PT, -R3, RZ, RZ ;  /* 0x000000ff03047210 */ /* 0x000fe20007ffe1ff */
[----:B-1----:R-:W-:Y:S02]  /*0150*/  UIADD3 UR8, UP0, UPT, UR4, 0x20, URZ ;  /* 0x0000002004087890 */ /* 0x002fe4000ff1e0ff */
[----:B------:R-:W-:Y:S02]  /*0160*/  UIADD3 UR6, UP1, UPT, UR6, 0x20, URZ ;  /* 0x0000002006067890 */ /* 0x000fe4000ff3e0ff */
[----:B--2---:R-:W-:-:S02]  /*0170*/  UIADD3 UR4, UP2, UPT, UR10, 0x20, URZ ;  /* 0x000000200a047890 */ /* 0x004fc4000ff5e0ff */
[----:B------:R-:W-:Y:S02]  /*0180*/  UIADD3.X UR9, UPT, UPT, URZ, UR5, URZ, UP0, !UPT ;  /* 0x00000005ff097290 */ /* 0x000fe400087fe4ff */
[----:B------:R-:W-:Y:S02]  /*0190*/  UIADD3.X UR7, UPT, UPT, URZ, UR7, URZ, UP1, !UPT ;  /* 0x00000007ff077290 */ /* 0x000fe40008ffe4ff */
[----:B------:R-:W-:-:S12]  /*01a0*/  UIADD3.X UR5, UPT, UPT, URZ, UR11, URZ, UP2, !UPT ;  /* 0x0000000bff057290 */ /* 0x000fd800097fe4ff */
.L_x_1:
[----:B------:R-:W-:Y:S02]  /*01b0*/  MOV R6, UR8 ;  /* 0x0000000800067c02 */ /* 0x000fe40008000f00 */
[----:B------:R-:W-:Y:S02]  /*01c0*/  MOV R7, UR9 ;  /* 0x0000000900077c02 */ /* 0x000fe40008000f00 */
[----:B------:R-:W-:Y:S02]  /*01d0*/  MOV R8, UR6 ;  /* 0x0000000600087c02 */ /* 0x000fe40008000f00 */
[----:B------:R-:W-:Y:S01]  /*01e0*/  MOV R9, UR7 ;  /* 0x0000000700097c02 */ /* 0x000fe20008000f00 */
[----:B------:R-:W-:-:S04]  /*01f0*/  IMAD.WIDE R6, R2, 0x4, R6 ;  /* 0x0000000402067825 */ /* 0x000fc800078e0206 */
[----:B------:R-:W-:Y:S01]  /*0200*/  IMAD.WIDE R8, R2, 0x4, R8 ;  /* 0x0000000402087825 */ /* 0x000fe200078e0208 */
[----:B0-----:R-:W2:Y:S04]  /*0210*/  LDG.E R12, desc[UR12][R6.64+-0x20] ;  /* 0xffffe00c060c7981 */ /* 0x001ea8000c1e1900 */
[----:B----4-:R-:W2:Y:S01]  /*0220*/  LDG.E R13, desc[UR12][R8.64+-0x20] ;  /* 0xffffe00c080d7981 */ /* 0x010ea2000c1e1900 */
[----:B------:R-:W-:Y:S02]  /*0230*/  MOV R10, UR4 ;  /* 0x00000004000a7c02 */ /* 0x000fe40008000f00 */
[----:B------:R-:W-:-:S03]  /*0240*/  MOV R11, UR5 ;  /* 0x00000005000b7c02 */ /* 0x000fc60008000f00 */
[----:B------:R-:W-:-:S04]  /*0250*/  IMAD.WIDE R10, R2, 0x4, R10 ;  /* 0x00000004020a7825 */ /* 0x000fc800078e020a */
[----:B--2---:R-:W-:-:S05]  /*0260*/  FADD R13, R12, R13 ;  /* 0x0000000d0c0d7221 */ /* 0x004fca0000000000 */
[----:B------:R0:W-:Y:S04]  /*0270*/  STG.E desc[UR12][R10.64+-0x20], R13 ;  /* 0xffffe00d0a007986 */ /* 0x0001e8000c10190c */
[----:B------:R-:W2:Y:S04]  /*0280*/  LDG.E R12, desc[UR12][R6.64+-0x1c] ;  /* 0xffffe40c060c7981 */ /* 0x000ea8000c1e1900 */
[----:B------:R-:W2:Y:S02]  /*0290*/  LDG.E R15, desc[UR12][R8.64+-0x1c] ;  /* 0xffffe40c080f7981 */ /* 0x000ea4000c1e1900 */
[----:B--2---:R-:W-:-:S05]  /*02a0*/  FADD R15, R12, R15 ;  /* 0x0000000f0c0f7221 */ /* 0x004fca0000000000 */
[----:B------:R1:W-:Y:S04]  /*02b0*/  STG.E desc[UR12][R10.64+-0x1c], R15 ;  /* 0xffffe40f0a007986 */ /* 0x0003e8000c10190c */
[----:B------:R-:W2:Y:S04]  /*02c0*/  LDG.E R12, desc[UR12][R6.64+-0x18] ;  /* 0xffffe80c060c7981 */ /* 0x000ea8000c1e1900 */
[----:B------:R-:W2:Y:S02]  /*02d0*/  LDG.E R17, desc[UR12][R8.64+-0x18] ;  /* 0xffffe80c08117981 */ /* 0x000ea4000c1e1900 */
[----:B--2---:R-:W-:-:S05]  /*02e0*/  FADD R17, R12, R17 ;  /* 0x000000110c117221 */ /* 0x004fca0000000000 */
[----:B------:R2:W-:Y:S04]  /*02f0*/  STG.E desc[UR12][R10.64+-0x18], R17 ;  /* 0xffffe8110a007986 */ /* 0x0005e8000c10190c */
[----:B------:R-:W3:Y:S04]  /*0300*/  LDG.E R12, desc[UR12][R6.64+-0x14] ;  /* 0xffffec0c060c7981 */ /* 0x000ee8000c1e1900 */
[----:B------:R-:W3:Y:S02]  /*0310*/  LDG.E R19, desc[UR12][R8.64+-0x14] ;  /* 0xffffec0c08137981 */ /* 0x000ee4000c1e1900 */
[----:B---3--:R-:W-:-:S05]  /*0320*/  FADD R19, R12, R19 ;  /* 0x000000130c137221 */ /* 0x008fca0000000000 */
[----:B------:R3:W-:Y:S04]  /*0330*/  STG.E desc[UR12][R10.64+-0x14], R19 ;  /* 0xffffec130a007986 */ /* 0x0007e8000c10190c */
[----:B------:R-:W4:Y:S04]  /*0340*/  LDG.E R12, desc[UR12][R6.64+-0x10] ;  /* 0xfffff00c060c7981 */ /* 0x000f28000c1e1900 */
[----:B0-----:R-:W4:Y:S02]  /*0350*/  LDG.E R13, desc[UR12][R8.64+-0x10] ;  /* 0xfffff00c080d7981 */ /* 0x001f24000c1e1900 */
[----:B----4-:R-:W-:-:S05]  /*0360*/  FADD R13, R12, R13 ;  /* 0x0000000d0c0d7221 */ /* 0x010fca0000000000 */
[----:B------:R0:W-:Y:S04]  /*0370*/  STG.E desc[UR12][R10.64+-0x10], R13 ;  /* 0xfffff00d0a007986 */ /* 0x0001e8000c10190c */
[----:B------:R-:W4:Y:S04]  /*0380*/  LDG.E R12, desc[UR12][R6.64+-0xc] ;  /* 0xfffff40c060c7981 */ /* 0x000f28000c1e1900 */
[----:B-1----:R-:W4:Y:S02]  /*0390*/  LDG.E R15, desc[UR12][R8.64+-0xc] ;  /* 0xfffff40c080f7981 */ /* 0x002f24000c1e1900 */
[----:B----4-:R-:W-:-:S05]  /*03a0*/  FADD R15, R12, R15 ;  /* 0x0000000f0c0f7221 */ /* 0x010fca0000000000 */
[----:B------:R1:W-:Y:S04]  /*03b0*/  STG.E desc[UR12][R10.64+-0xc], R15 ;  /* 0xfffff40f0a007986 */ /* 0x0003e8000c10190c */
[----:B------:R-:W4:Y:S04]  /*03c0*/  LDG.E R12, desc[UR12][R6.64+-0x8] ;  /* 0xfffff80c060c7981 */ /* 0x000f28000c1e1900 */
[----:B--2---:R-:W4:Y:S02]  /*03d0*/  LDG.E R17, desc[UR12][R8.64+-0x8] ;  /* 0xfffff80c08117981 */ /* 0x004f24000c1e1900 */
[----:B----4-:R-:W-:-:S05]  /*03e0*/  FADD R17, R12, R17 ;  /* 0x000000110c117221 */ /* 0x010fca0000000000 */
[----:B------:R2:W-:Y:S04]  /*03f0*/  STG.E desc[UR12][R10.64+-0x8], R17 ;  /* 0xfffff8110a007986 */ /* 0x0005e8000c10190c */
[----:B------:R-:W4:Y:S04]  /*0400*/  LDG.E R12, desc[UR12][R6.64+-0x4] ;  /* 0xfffffc0c060c7981 */ /* 0x000f28000c1e1900 */
[----:B---3--:R-:W4:Y:S02]  /*0410*/  LDG.E R19, desc[UR12][R8.64+-0x4] ;  /* 0xfffffc0c08137981 */ /* 0x008f24000c1e1900 */
[----:B----4-:R-:W-:-:S05]  /*0420*/  FADD R19, R12, R19 ;  /* 0x000000130c137221 */ /* 0x010fca0000000000 */
        /* <DEDUP_REMOVED lines=21> */
[----:B------:R-:W5:Y:S04]  /*0580*/  LDG.E R12, desc[UR12][R6.64+0x14] ;  /* 0x0000140c060c7981 */ /* 0x000f68000c1e1900 */
[----:B-1----:R-:W5:Y:S02]  /*0590*/  LDG.E R15, desc[UR12][R8.64+0x14] ;  /* 0x0000140c080f7981 */ /* 0x002f64000c1e1900 */
[----:B-----5:R-:W-:-:S05]  /*05a0*/  FADD R15, R12, R15 ;  /* 0x0000000f0c0f7221 */ /* 0x020fca0000000000 */
[----:B------:R4:W-:Y:S04]  /*05b0*/  STG.E desc[UR12][R10.64+0x14], R15 ;  /* 0x0000140f0a007986 */ /* 0x0009e8000c10190c */
[----:B------:R-:W5:Y:S04]  /*05c0*/  LDG.E R12, desc[UR12][R6.64+0x18] ;  /* 0x0000180c060c7981 */ /* 0x000f68000c1e1900 */
[----:B--2---:R-:W5:Y:S01]  /*05d0*/  LDG.E R17, desc[UR12][R8.64+0x18] ;  /* 0x0000180c08117981 */ /* 0x004f62000c1e1900 */
[----:B------:R-:W-:Y:S01]  /*05e0*/  IADD3 R4, PT, PT, R4, 0x10, RZ ;  /* 0x0000001004047810 */ /* 0x000fe20007ffe0ff */
[----:B-----5:R-:W-:-:S05]  /*05f0*/  FADD R17, R12, R17 ;  /* 0x000000110c117221 */ /* 0x020fca0000000000 */
[----:B------:R4:W-:Y:S04]  /*0600*/  STG.E desc[UR12][R10.64+0x18], R17 ;  /* 0x000018110a007986 */ /* 0x0009e8000c10190c */
[----:B------:R-:W2:Y:S04]  /*0610*/  LDG.E R12, desc[UR12][R6.64+0x1c] ;  /* 0x00001c0c060c7981 */ /* 0x000ea8000c1e1900 */
[----:B---3--:R-:W2:Y:S01]  /*0620*/  LDG.E R19, desc[UR12][R8.64+0x1c] ;  /* 0x00001c0c08137981 */ /* 0x008ea2000c1e1900 */
[----:B------:R-:W-:Y:S02]  /*0630*/  ISETP.NE.AND P1, PT, R4, RZ, PT ;  /* 0x000000ff0400720c */ /* 0x000fe40003f25270 */
[----:B------:R-:W-:Y:S01]  /*0640*/  IADD3 R2, PT, PT, R2, 0x10, RZ ;  /* 0x0000001002027810 */ /* 0x000fe20007ffe0ff */
[----:B--2---:R-:W-:-:S05]  /*0650*/  FADD R19, R12, R19 ;  /* 0x000000130c137221 */ /* 0x004fca0000000000 */
[----:B------:R4:W-:Y:S05]  /*0660*/  STG.E desc[UR12][R10.64+0x1c], R19 ;  /* 0x00001c130a007986 */ /* 0x0009ea000c10190c */
[----:B------:R-:W-:Y:S05]  /*0670*/  @P1 BRA `(.L_x_1) ;  /* 0xfffffff800cc1947 */ /* 0x000fea000383ffff */
.L_x_0:
[----:B0-----:R-:W-:Y:S05]  /*0680*/  @!P0 EXIT ;  /* 0x000000000000894d */ /* 0x001fea0003800000 */
[----:B------:R-:W-:Y:S02]  /*0690*/  ISETP.GE.U32.AND P0, PT, R14, 0x8, PT ;  /* 0x000000080e00780c */ /* 0x000fe40003f06070 */
[----:B------:R-:W-:-:S04]  /*06a0*/  LOP3.LUT R4, R5, 0x7, RZ, 0xc0, !PT ;  /* 0x0000000705047812 */ /* 0x000fc800078ec0ff */
[----:B------:R-:W-:-:S07]  /*06b0*/  ISETP.NE.AND P1, PT, R4, RZ, PT ;  /* 0x000000ff0400720c */ /* 0x000fce0003f25270 */
[----:B------:R-:W-:Y:S06]  /*06c0*/  @!P0 BRA `(.L_x_2) ;  /* 0x0000000000a08947 */ /* 0x000fec0003800000 */
[----:B------:R-:W0:Y:S01]  /*06d0*/  LDC.64 R6, c[0x0][0x380] ;  /* 0x0000e000ff067b82 */ /* 0x000e220000000a00 */
[----:B----4-:R-:W-:-:S07]  /*06e0*/  IADD3 R13, PT, PT, R0, R3, RZ ;  /* 0x00000003000d7210 */ /* 0x010fce0007ffe0ff */
[----:B------:R-:W1:Y:S08]  /*06f0*/  LDC.64 R8, c[0x0][0x388] ;  /* 0x0000e200ff087b82 */ /* 0x000e700000000a00 */
[----:B------:R-:W2:Y:S01]  /*0700*/  LDC.64 R10, c[0x0][0x390] ;  /* 0x0000e400ff0a7b82 */ /* 0x000ea20000000a00 */
[----:B0-----:R-:W-:-:S05]  /*0710*/  IMAD.WIDE R6, R13, 0x4, R6 ;  /* 0x000000040d067825 */ /* 0x001fca00078e0206 */
[----:B------:R-:W3:Y:S01]  /*0720*/  LDG.E R2, desc[UR12][R6.64] ;  /* 0x0000000c06027981 */ /* 0x000ee2000c1e1900 */
[----:B-1----:R-:W-:-:S05]  /*0730*/  IMAD.WIDE R8, R13, 0x4, R8 ;  /* 0x000000040d087825 */ /* 0x002fca00078e0208 */
[----:B------:R-:W3:Y:S01]  /*0740*/  LDG.E R15, desc[UR12][R8.64] ;  /* 0x0000000c080f7981 */ /* 0x000ee2000c1e1900 */
[----:B--2---:R-:W-:-:S04]  /*0750*/  IMAD.WIDE R10, R13, 0x4, R10 ;  /* 0x000000040d0a7825 */ /* 0x004fc800078e020a */
[----:B---3--:R-:W-:-:S05]  /*0760*/  FADD R15, R2, R15 ;  /* 0x0000000f020f7221 */ /* 0x008fca0000000000 */
        /* <DEDUP_REMOVED lines=25> */
[----:B------:R-:W2:Y:S04]  /*0900*/  LDG.E R2, desc[UR12][R6.64+0x1c] ;  /* 0x00001c0c06027981 */ /* 0x000ea8000c1e1900 */
[----:B---3--:R-:W2:Y:S01]  /*0910*/  LDG.E R19, desc[UR12][R8.64+0x1c] ;  /* 0x00001c0c08137981 */ /* 0x008ea2000c1e1900 */
[----:B------:R-:W-:Y:S01]  /*0920*/  IADD3 R3, PT, PT, R3, 0x8, RZ ;  /* 0x0000000803037810 */ /* 0x000fe20007ffe0ff */
[----:B--2---:R-:W-:-:S05]  /*0930*/  FADD R19, R2, R19 ;  /* 0x0000001302137221 */ /* 0x004fca0000000000 */
[----:B------:R0:W-:Y:S02]  /*0940*/  STG.E desc[UR12][R10.64+0x1c], R19 ;  /* 0x00001c130a007986 */ /* 0x0001e4000c10190c */
.L_x_2:
[----:B------:R-:W-:Y:S05]  /*0950*/  @!P1 EXIT ;  /* 0x000000000000994d */ /* 0x000fea0003800000 */
[----:B------:R-:W-:Y:S02]  /*0960*/  ISETP.GE.U32.AND P0, PT, R4, 0x4, PT ;  /* 0x000000040400780c */ /* 0x000fe40003f06070 */
[----:B------:R-:W-:-:S04]  /*0970*/  LOP3.LUT R2, R5, 0x3, RZ, 0xc0, !PT ;  /* 0x0000000305027812 */ /* 0x000fc800078ec0ff */
[----:B------:R-:W-:-:S07]  /*0980*/  ISETP.NE.AND P1, PT, R2, RZ, PT ;  /* 0x000000ff0200720c */ /* 0x000fce0003f25270 */
[----:B------:R-:W-:Y:S06]  /*0990*/  @!P0 BRA `(.L_x_3) ;  /* 0x0000000000608947 */ /* 0x000fec0003800000 */
[----:B------:R-:W1:Y:S01]  /*09a0*/  LDC.64 R4, c[0x0][0x380] ;  /* 0x0000e000ff047b82 */ /* 0x000e620000000a00 */
[----:B0---4-:R-:W-:-:S07]  /*09b0*/  IADD3 R13, PT, PT, R0, R3, RZ ;  /* 0x00000003000d7210 */ /* 0x011fce0007ffe0ff */
[----:B------:R-:W0:Y:S08]  /*09c0*/  LDC.64 R6, c[0x0][0x388] ;  /* 0x0000e200ff067b82 */ /* 0x000e300000000a00 */
[----:B------:R-:W2:Y:S01]  /*09d0*/  LDC.64 R8, c[0x0][0x390] ;  /* 0x0000e400ff087b82 */ /* 0x000ea20000000a00 */
[----:B-1----:R-:W-:-:S05]  /*09e0*/  IMAD.WIDE R4, R13, 0x4, R4 ;  /* 0x000000040d047825 */ /* 0x002fca00078e0204 */
[----:B------:R-:W3:Y:S01]  /*09f0*/  LDG.E R10, desc[UR12][R4.64] ;  /* 0x0000000c040a7981 */ /* 0x000ee2000c1e1900 */
[----:B0-----:R-:W-:-:S05]  /*0a00*/  IMAD.WIDE R6, R13, 0x4, R6 ;  /* 0x000000040d067825 */ /* 0x001fca00078e0206 */
        /* <DEDUP_REMOVED lines=12> */
[----:B------:R-:W2:Y:S04]  /*0ad0*/  LDG.E R10, desc[UR12][R4.64+0xc] ;  /* 0x00000c0c040a7981 */ /* 0x000ea8000c1e1900 */
[----:B------:R-:W2:Y:S01]  /*0ae0*/  LDG.E R17, desc[UR12][R6.64+0xc] ;  /* 0x00000c0c06117981 */ /* 0x000ea2000c1e1900 */
[----:B------:R-:W-:Y:S01]  /*0af0*/  IADD3 R3, PT, PT, R3, 0x4, RZ ;  /* 0x0000000403037810 */ /* 0x000fe20007ffe0ff */
[----:B--2---:R-:W-:-:S05]  /*0b00*/  FADD R17, R10, R17 ;  /* 0x000000110a117221 */ /* 0x004fca0000000000 */
[----:B------:R1:W-:Y:S02]  /*0b10*/  STG.E desc[UR12][R8.64+0xc], R17 ;  /* 0x00000c1108007986 */ /* 0x0003e4000c10190c */
.L_x_3:
[----:B------:R-:W-:Y:S05]  /*0b20*/  @!P1 EXIT ;  /* 0x000000000000994d */ /* 0x000fea0003800000 */
[----:B-1----:R-:W1:Y:S01]  /*0b30*/  LDC.64 R8, c[0x0][0x390] ;  /* 0x0000e400ff087b82 */ /* 0x002e620000000a00 */
[----:B0---4-:R-:W-:Y:S02]  /*0b40*/  IADD3 R15, PT, PT, R0, R3, RZ ;  /* 0x00000003000f7210 */ /* 0x011fe40007ffe0ff */
[----:B------:R-:W-:-:S05]  /*0b50*/  IADD3 R0, PT, PT, -R2, RZ, RZ ;  /* 0x000000ff02007210 */ /* 0x000fca0007ffe1ff */
[----:B------:R-:W0:Y:S08]  /*0b60*/  LDC.64 R12, c[0x0][0x380] ;  /* 0x0000e000ff0c7b82 */ /* 0x000e300000000a00 */
[----:B------:R-:W2:Y:S02]  /*0b70*/  LDC.64 R10, c[0x0][0x388] ;  /* 0x0000e200ff0a7b82 */ /* 0x000ea40000000a00 */
.L_x_4:
[----:B--2---:R-:W-:-:S04]  /*0b80*/  IMAD.WIDE R4, R15, 0x4, R10 ;  /* 0x000000040f047825 */ /* 0x004fc800078e020a */
[C---:B0-----:R-:W-:Y:S02]  /*0b90*/  IMAD.WIDE R6, R15.reuse, 0x4, R12 ;  /* 0x000000040f067825 */ /* 0x041fe400078e020c */
[----:B------:R-:W2:Y:S04]  /*0ba0*/  LDG.E R5, desc[UR12][R4.64] ;  /* 0x0000000c04057981 */ /* 0x000ea8000c1e1900 */
[----:B------:R-:W2:Y:S01]  /*0bb0*/  LDG.E R6, desc[UR12][R6.64] ;  /* 0x0000000c06067981 */ /* 0x000ea2000c1e1900 */
[----:B------:R-:W-:Y:S01]  /*0bc0*/  IADD3 R0, PT, PT, R0, 0x1, RZ ;  /* 0x0000000100007810 */ /* 0x000fe20007ffe0ff */
[C---:B-1-3--:R-:W-:Y:S01]  /*0bd0*/  IMAD.WIDE R2, R15.reuse, 0x4, R8 ;  /* 0x000000040f027825 */ /* 0x04afe200078e0208 */
[----:B------:R-:W-:Y:S02]  /*0be0*/  IADD3 R15, PT, PT, R15, 0x1, RZ ;  /* 0x000000010f0f7810 */ /* 0x000fe40007ffe0ff */
[----:B------:R-:W-:Y:S01]  /*0bf0*/  ISETP.NE.AND P0, PT, R0, RZ, PT ;  /* 0x000000ff0000720c */ /* 0x000fe20003f05270 */
[----:B--2---:R-:W-:-:S05]  /*0c00*/  FADD R17, R6, R5 ;  /* 0x0000000506117221 */ /* 0x004fca0000000000 */
[----:B------:R3:W-:Y:S07]  /*0c10*/  STG.E desc[UR12][R2.64], R17 ;  /* 0x0000001102007986 */ /* 0x0007ee000c10190c */
[----:B------:R-:W-:Y:S05]  /*0c20*/  @P0 BRA `(.L_x_4) ;  /* 0xfffffffc00d40947 */ /* 0x000fea000383ffff */
[----:B------:R-:W-:Y:S05]  /*0c30*/  EXIT ;  /* 0x000000000000794d */ /* 0x000fea0003800000 */
.L_x_5:
[----:B------:R-:W-:-:S00]  /*0c40*/  BRA `(.L_x_5) ;  /* 0xfffffffc00fc7947 */ /* 0x000fc0000383ffff */
[----:B------:R-:W-:-:S00]  /*0c50*/  NOP ;  /* 0x0000000000007918 */ /* 0x000fc00000000000 */
        /* <DEDUP_REMOVED lines=10> */
.L_x_6:


//--------------------- .nv.shared.reserved.0     --------------------------
	.section	.nv.shared.reserved.0,"aw",@nobits
	.weak		__nv_reservedSMEM_offset_0_alias
	.size		__nv_reservedSMEM_offset_0_alias, 0, 64
	.other		__nv_reservedSMEM_offset_0_alias,@"STO_CUDA_RESERVED_SHARED STV_DEFAULT"
__nv_reservedSMEM_offset_0_alias:
	.zero		0
	.zero		64


//--------------------- .nv.constant0._Z6VecAddPfS_S_ii --------------------------
	.section	.nv.constant0._Z6VecAddPfS_S_ii,"a",@progbits
	.sectionflags	@""
	.align	4
.nv.constant0._Z6VecAddPfS_S_ii:
	.zero		928


//--------------------- SYMBOLS --------------------------

	.type		.nv.reservedSmem.offset0,@object
	.size		.nv.reservedSmem.offset0,0x4
